//
// Generated by NVIDIA NVVM Compiler
//
// Compiler Build ID: CL-36424714
// Cuda compilation tools, release 13.0, V13.0.88
// Based on NVVM 20.0.0
//

.version 9.0
.target sm_100
.address_size 64

	// .globl	_Z17gpuMultiplicationPfS_S_i

.visible .entry _Z17gpuMultiplicationPfS_S_i(
	.param .u64 .ptr .align 1 _Z17gpuMultiplicationPfS_S_i_param_0,
	.param .u64 .ptr .align 1 _Z17gpuMultiplicationPfS_S_i_param_1,
	.param .u64 .ptr .align 1 _Z17gpuMultiplicationPfS_S_i_param_2,
	.param .u32 _Z17gpuMultiplicationPfS_S_i_param_3
)
{
	.reg .pred 	%p<12>;
	.reg .b32 	%r<41>;
	.reg .b32 	%f<56>;
	.reg .b64 	%rd<66>;

	ld.param.u64 	%rd15, [_Z17gpuMultiplicationPfS_S_i_param_0];
	ld.param.u64 	%rd16, [_Z17gpuMultiplicationPfS_S_i_param_1];
	ld.param.u64 	%rd14, [_Z17gpuMultiplicationPfS_S_i_param_2];
	ld.param.u32 	%r17, [_Z17gpuMultiplicationPfS_S_i_param_3];
	cvta.to.global.u64 	%rd1, %rd16;
	cvta.to.global.u64 	%rd2, %rd15;
	mov.u32 	%r18, %ctaid.x;
	mov.u32 	%r19, %ntid.x;
	mov.u32 	%r20, %tid.x;
	mad.lo.s32 	%r1, %r18, %r19, %r20;
	mov.u32 	%r21, %ctaid.y;
	mov.u32 	%r22, %ntid.y;
	mov.u32 	%r23, %tid.y;
	mad.lo.s32 	%r2, %r21, %r22, %r23;
	max.s32 	%r24, %r2, %r1;
	setp.ge.s32 	%p1, %r24, %r17;
	setp.lt.s32 	%p2, %r17, 1;
	or.pred  	%p3, %p1, %p2;
	@%p3 bra 	$L__BB0_12;
	cvta.to.global.u64 	%rd17, %rd14;
	mul.lo.s32 	%r3, %r17, %r2;
	add.s32 	%r26, %r3, %r1;
	mul.wide.s32 	%rd18, %r26, 4;
	add.s64 	%rd3, %rd17, %rd18;
	and.b32  	%r4, %r17, 7;
	setp.lt.u32 	%p4, %r17, 8;
	mov.f32 	%f53, 0f00000000;
	mov.b32 	%r39, 0;
	@%p4 bra 	$L__BB0_4;
	and.b32  	%r27, %r17, 2147483640;
	neg.s32 	%r37, %r27;
	mul.wide.u32 	%rd19, %r17, 4;
	add.s64 	%rd4, %rd1, %rd19;
	mul.wide.u32 	%rd20, %r17, 8;
	add.s64 	%rd5, %rd1, %rd20;
	mul.wide.u32 	%rd21, %r17, 12;
	add.s64 	%rd6, %rd1, %rd21;
	mul.wide.u32 	%rd22, %r17, 16;
	add.s64 	%rd7, %rd1, %rd22;
	mul.wide.u32 	%rd23, %r17, 20;
	add.s64 	%rd8, %rd1, %rd23;
	mul.wide.u32 	%rd24, %r17, 24;
	add.s64 	%rd9, %rd1, %rd24;
	mul.wide.u32 	%rd25, %r17, 28;
	add.s64 	%rd10, %rd1, %rd25;
	mul.wide.u32 	%rd26, %r3, 4;
	add.s64 	%rd27, %rd26, %rd2;
	add.s64 	%rd65, %rd27, 16;
	mov.f32 	%f53, 0f00000000;
	mov.u32 	%r36, %r1;
$L__BB0_3:
	.pragma "nounroll";
	and.b32  	%r39, %r17, 2147483640;
	mul.wide.s32 	%rd28, %r36, 4;
	add.s64 	%rd29, %rd4, %rd28;
	add.s64 	%rd30, %rd5, %rd28;
	add.s64 	%rd31, %rd6, %rd28;
	add.s64 	%rd32, %rd7, %rd28;
	add.s64 	%rd33, %rd8, %rd28;
	add.s64 	%rd34, %rd9, %rd28;
	add.s64 	%rd35, %rd10, %rd28;
	add.s64 	%rd36, %rd1, %rd28;
	ld.global.f32 	%f10, [%rd65+-16];
	ld.global.f32 	%f11, [%rd36];
	fma.rn.f32 	%f12, %f10, %f11, %f53;
	st.global.f32 	[%rd3], %f12;
	ld.global.f32 	%f13, [%rd65+-12];
	ld.global.f32 	%f14, [%rd29];
	fma.rn.f32 	%f15, %f13, %f14, %f12;
	st.global.f32 	[%rd3], %f15;
	ld.global.f32 	%f16, [%rd65+-8];
	ld.global.f32 	%f17, [%rd30];
	fma.rn.f32 	%f18, %f16, %f17, %f15;
	st.global.f32 	[%rd3], %f18;
	ld.global.f32 	%f19, [%rd65+-4];
	ld.global.f32 	%f20, [%rd31];
	fma.rn.f32 	%f21, %f19, %f20, %f18;
	st.global.f32 	[%rd3], %f21;
	ld.global.f32 	%f22, [%rd65];
	ld.global.f32 	%f23, [%rd32];
	fma.rn.f32 	%f24, %f22, %f23, %f21;
	st.global.f32 	[%rd3], %f24;
	ld.global.f32 	%f25, [%rd65+4];
	ld.global.f32 	%f26, [%rd33];
	fma.rn.f32 	%f27, %f25, %f26, %f24;
	st.global.f32 	[%rd3], %f27;
	ld.global.f32 	%f28, [%rd65+8];
	ld.global.f32 	%f29, [%rd34];
	fma.rn.f32 	%f30, %f28, %f29, %f27;
	st.global.f32 	[%rd3], %f30;
	ld.global.f32 	%f31, [%rd65+12];
	ld.global.f32 	%f32, [%rd35];
	fma.rn.f32 	%f53, %f31, %f32, %f30;
	st.global.f32 	[%rd3], %f53;
	add.s32 	%r37, %r37, 8;
	shl.b32 	%r28, %r17, 3;
	add.s32 	%r36, %r36, %r28;
	add.s64 	%rd65, %rd65, 32;
	setp.ne.s32 	%p5, %r37, 0;
	@%p5 bra 	$L__BB0_3;
$L__BB0_4:
	setp.eq.s32 	%p6, %r4, 0;
	@%p6 bra 	$L__BB0_12;
	and.b32  	%r12, %r17, 3;
	setp.lt.u32 	%p7, %r4, 4;
	@%p7 bra 	$L__BB0_7;
	add.s32 	%r29, %r39, %r3;
	mul.wide.u32 	%rd37, %r29, 4;
	add.s64 	%rd38, %rd2, %rd37;
	ld.global.f32 	%f33, [%rd38];
	mad.lo.s32 	%r30, %r39, %r17, %r1;
	mul.wide.s32 	%rd39, %r30, 4;
	add.s64 	%rd40, %rd1, %rd39;
	ld.global.f32 	%f34, [%rd40];
	fma.rn.f32 	%f35, %f33, %f34, %f53;
	st.global.f32 	[%rd3], %f35;
	cvt.u64.u32 	%rd41, %r3;
	cvt.u64.u32 	%rd42, %r39;
	add.s64 	%rd43, %rd42, %rd41;
	shl.b64 	%rd44, %rd43, 2;
	add.s64 	%rd45, %rd2, %rd44;
	ld.global.f32 	%f36, [%rd45+4];
	mul.wide.u32 	%rd46, %r17, 4;
	add.s64 	%rd47, %rd40, %rd46;
	ld.global.f32 	%f37, [%rd47];
	fma.rn.f32 	%f38, %f36, %f37, %f35;
	st.global.f32 	[%rd3], %f38;
	ld.global.f32 	%f39, [%rd45+8];
	add.s64 	%rd48, %rd47, %rd46;
	ld.global.f32 	%f40, [%rd48];
	fma.rn.f32 	%f41, %f39, %f40, %f38;
	st.global.f32 	[%rd3], %f41;
	ld.global.f32 	%f42, [%rd45+12];
	add.s64 	%rd49, %rd48, %rd46;
	ld.global.f32 	%f43, [%rd49];
	fma.rn.f32 	%f53, %f42, %f43, %f41;
	st.global.f32 	[%rd3], %f53;
	add.s32 	%r39, %r39, 4;
$L__BB0_7:
	setp.eq.s32 	%p8, %r12, 0;
	@%p8 bra 	$L__BB0_12;
	setp.eq.s32 	%p9, %r12, 1;
	@%p9 bra 	$L__BB0_10;
	add.s32 	%r31, %r39, %r3;
	mul.wide.u32 	%rd50, %r31, 4;
	add.s64 	%rd51, %rd2, %rd50;
	ld.global.f32 	%f44, [%rd51];
	mad.lo.s32 	%r32, %r39, %r17, %r1;
	mul.wide.s32 	%rd52, %r32, 4;
	add.s64 	%rd53, %rd1, %rd52;
	ld.global.f32 	%f45, [%rd53];
	fma.rn.f32 	%f46, %f44, %f45, %f53;
	st.global.f32 	[%rd3], %f46;
	cvt.u64.u32 	%rd54, %r3;
	cvt.u64.u32 	%rd55, %r39;
	add.s64 	%rd56, %rd55, %rd54;
	shl.b64 	%rd57, %rd56, 2;
	add.s64 	%rd58, %rd2, %rd57;
	ld.global.f32 	%f47, [%rd58+4];
	mul.wide.u32 	%rd59, %r17, 4;
	add.s64 	%rd60, %rd53, %rd59;
	ld.global.f32 	%f48, [%rd60];
	fma.rn.f32 	%f53, %f47, %f48, %f46;
	st.global.f32 	[%rd3], %f53;
	add.s32 	%r39, %r39, 2;
$L__BB0_10:
	and.b32  	%r33, %r17, 1;
	setp.eq.b32 	%p10, %r33, 1;
	not.pred 	%p11, %p10;
	@%p11 bra 	$L__BB0_12;
	add.s32 	%r34, %r39, %r3;
	mul.wide.u32 	%rd61, %r34, 4;
	add.s64 	%rd62, %rd2, %rd61;
	ld.global.f32 	%f49, [%rd62];
	mad.lo.s32 	%r35, %r39, %r17, %r1;
	mul.wide.s32 	%rd63, %r35, 4;
	add.s64 	%rd64, %rd1, %rd63;
	ld.global.f32 	%f50, [%rd64];
	fma.rn.f32 	%f51, %f49, %f50, %f53;
	st.global.f32 	[%rd3], %f51;
$L__BB0_12:
	ret;

}


// ===== COMPILED SASS (sm_100) =====

	.target	sm_100

	.elftype	@"ET_EXEC"


//--------------------- .note.nv.tkinfo           --------------------------
	.section	.note.nv.tkinfo,"",@"SHT_NOTE"
	.sectionflags	@"SHF_NOTE_NV_TKINFO"
	.tkinfo
        /*0018*/ 	.word	0x00000002
        /*0030*/ 	.string	""
        /*0030*/ 	.string	"ptxas"
        /*0030*/ 	.string	"Cuda compilation tools, release 13.0, V13.0.88"
        /*0030*/ 	.string	"Build cuda_13.0.r13.0/compiler.36424714_0"
        /*0030*/ 	.string	"-arch sm_100 -m 64 "



//--------------------- .note.nv.cuinfo           --------------------------
	.section	.note.nv.cuinfo,"",@"SHT_NOTE"
	.sectionflags	@"SHF_NOTE_NV_CUINFO"
        /*0018*/ 	.short	0x0002
        /*001a*/ 	.short	0x0064
        /*001c*/ 	.short	0x0082
	.zero		2


//--------------------- .nv.info                  --------------------------
	.section	.nv.info,"",@"SHT_CUDA_INFO"
	.align	4


	//----- nvinfo : EIATTR_REGCOUNT
	.align		4
        /*0000*/ 	.byte	0x04, 0x2f
        /*0002*/ 	.short	(.L_1 - .L_0)
	.align		4
.L_0:
        /*0004*/ 	.word	index@(_Z17gpuMultiplicationPfS_S_i)
        /*0008*/ 	.word	0x00000018


	//----- nvinfo : EIATTR_FRAME_SIZE
	.align		4
.L_1:
        /*000c*/ 	.byte	0x04, 0x11
        /*000e*/ 	.short	(.L_3 - .L_2)
	.align		4
.L_2:
        /*0010*/ 	.word	index@(_Z17gpuMultiplicationPfS_S_i)
        /*0014*/ 	.word	0x00000000


	//----- nvinfo : EIATTR_MIN_STACK_SIZE
	.align		4
.L_3:
        /*0018*/ 	.byte	0x04, 0x12
        /*001a*/ 	.short	(.L_5 - .L_4)
	.align		4
.L_4:
        /*001c*/ 	.word	index@(_Z17gpuMultiplicationPfS_S_i)
        /*0020*/ 	.word	0x00000000
.L_5:


//--------------------- .nv.compat                --------------------------
	.section	.nv.compat,"",@"SHT_CUDA_COMPAT_INFO"
	.align	4
        /*0000*/ 	.byte	0x02, 0x09, 0x00, 0x00, 0x02, 0x02, 0x01, 0x00, 0x02, 0x05, 0x05, 0x00, 0x03, 0x07, 0x01, 0x01
        /*0010*/ 	.byte	0x02, 0x03, 0x00, 0x00, 0x02, 0x06, 0x01, 0x00, 0x04, 0x0b, 0x08, 0x00, 0x09, 0x00, 0x00, 0x00
        /*0020*/ 	.byte	0x00, 0x00, 0x00, 0x00


//--------------------- .nv.info._Z17gpuMultiplicationPfS_S_i --------------------------
	.section	.nv.info._Z17gpuMultiplicationPfS_S_i,"",@"SHT_CUDA_INFO"
	.sectionflags	@""
	.align	4


	//----- nvinfo : EIATTR_CUDA_API_VERSION
	.align		4
        /*0000*/ 	.byte	0x04, 0x37
        /*0002*/ 	.short	(.L_7 - .L_6)
.L_6:
        /*0004*/ 	.word	0x00000082


	//----- nvinfo : EIATTR_KPARAM_INFO
	.align		4
.L_7:
        /*0008*/ 	.byte	0x04, 0x17
        /*000a*/ 	.short	(.L_9 - .L_8)
.L_8:
        /*000c*/ 	.word	0x00000000
        /*0010*/ 	.short	0x0003
        /*0012*/ 	.short	0x0018
        /*0014*/ 	.byte	0x00, 0xf0, 0x11, 0x00


	//----- nvinfo : EIATTR_KPARAM_INFO
	.align		4
.L_9:
        /*0018*/ 	.byte	0x04, 0x17
        /*001a*/ 	.short	(.L_11 - .L_10)
.L_10:
        /*001c*/ 	.word	0x00000000
        /*0020*/ 	.short	0x0002
        /*0022*/ 	.short	0x0010
        /*0024*/ 	.byte	0x00, 0xf5, 0x21, 0x00


	//----- nvinfo : EIATTR_KPARAM_INFO
	.align		4
.L_11:
        /*0028*/ 	.byte	0x04, 0x17
        /*002a*/ 	.short	(.L_13 - .L_12)
.L_12:
        /*002c*/ 	.word	0x00000000
        /*0030*/ 	.short	0x0001
        /*0032*/ 	.short	0x0008
        /*0034*/ 	.byte	0x00, 0xf5, 0x21, 0x00


	//----- nvinfo : EIATTR_KPARAM_INFO
	.align		4
.L_13:
        /*0038*/ 	.byte	0x04, 0x17
        /*003a*/ 	.short	(.L_15 - .L_14)
.L_14:
        /*003c*/ 	.word	0x00000000
        /*0040*/ 	.short	0x0000
        /*0042*/ 	.short	0x0000
        /*0044*/ 	.byte	0x00, 0xf5, 0x21, 0x00


	//----- nvinfo : EIATTR_SPARSE_MMA_MASK
	.align		4
.L_15:
        /*0048*/ 	.byte	0x03, 0x50
        /*004a*/ 	.short	0x0000


	//----- nvinfo : EIATTR_MAXREG_COUNT
	.align		4
        /*004c*/ 	.byte	0x03, 0x1b
        /*004e*/ 	.short	0x00ff


	//----- nvinfo : EIATTR_MERCURY_ISA_VERSION
	.align		4
        /*0050*/ 	.byte	0x03, 0x5f
        /*0052*/ 	.short	0x0101


	//----- nvinfo : EIATTR_VRC_CTA_INIT_COUNT
	.align		4
        /*0054*/ 	.byte	0x02, 0x4a
	.zero		1
	.zero		1


	//----- nvinfo : EIATTR_EXIT_INSTR_OFFSETS
	.align		4
        /*0058*/ 	.byte	0x04, 0x1c
        /*005a*/ 	.short	(.L_17 - .L_16)


	//   ....[0]....
.L_16:
        /*005c*/ 	.word	0x000000e0


	//   ....[1]....
        /*0060*/ 	.word	0x00000660


	//   ....[2]....
        /*0064*/ 	.word	0x000008d0


	//   ....[3]....
        /*0068*/ 	.word	0x00000a90


	//   ....[4]....
        /*006c*/ 	.word	0x00000b40


	//----- nvinfo : EIATTR_CBANK_PARAM_SIZE
	.align		4
.L_17:
        /*0070*/ 	.byte	0x03, 0x19
        /*0072*/ 	.short	0x001c


	//----- nvinfo : EIATTR_PARAM_CBANK
	.align		4
        /*0074*/ 	.byte	0x04, 0x0a
        /*0076*/ 	.short	(.L_19 - .L_18)
	.align		4
.L_18:
        /*0078*/ 	.word	index@(.nv.constant0._Z17gpuMultiplicationPfS_S_i)
        /*007c*/ 	.short	0x0380
        /*007e*/ 	.short	0x001c


	//----- nvinfo : EIATTR_SW_WAR
	.align		4
.L_19:
        /*0080*/ 	.byte	0x04, 0x36
        /*0082*/ 	.short	(.L_21 - .L_20)
.L_20:
        /*0084*/ 	.word	0x00000008
.L_21:


//--------------------- .nv.callgraph             --------------------------
	.section	.nv.callgraph,"",@"SHT_CUDA_CALLGRAPH"
	.align	4
	.sectionentsize	8
	.align		4
        /*0000*/ 	.word	0x00000000
	.align		4
        /*0004*/ 	.word	0xffffffff
	.align		4
        /*0008*/ 	.word	0x00000000
	.align		4
        /*000c*/ 	.word	0xfffffffe
	.align		4
        /*0010*/ 	.word	0x00000000
	.align		4
        /*0014*/ 	.word	0xfffffffd
	.align		4
        /*0018*/ 	.word	0x00000000
	.align		4
        /*001c*/ 	.word	0xfffffffc


//--------------------- .text._Z17gpuMultiplicationPfS_S_i --------------------------
	.section	.text._Z17gpuMultiplicationPfS_S_i,"ax",@progbits
	.align	128
        .global         _Z17gpuMultiplicationPfS_S_i
        .type           _Z17gpuMultiplicationPfS_S_i,@function
        .size           _Z17gpuMultiplicationPfS_S_i,(.L_x_5 - _Z17gpuMultiplicationPfS_S_i)
        .other          _Z17gpuMultiplicationPfS_S_i,@"STO_CUDA_ENTRY STV_DEFAULT"
_Z17gpuMultiplicationPfS_S_i:
.text._Z17gpuMultiplicationPfS_S_i:
[----:B------:R-:W-:Y:S01]  /*0000*/  LDC R1, c[0x0][0x37c] ;  /* 0x0000df00ff017b82 */ /* 0x000fe20000000800 */
[----:B------:R-:W0:Y:S07]  /*0010*/  S2R R3, SR_TID.X ;  /* 0x0000000000037919 */ /* 0x000e2e0000002100 */
[----:B------:R-:W0:Y:S01]  /*0020*/  LDC R0, c[0x0][0x360] ;  /* 0x0000d800ff007b82 */ /* 0x000e220000000800 */
[----:B------:R-:W1:Y:S01]  /*0030*/  LDCU UR18, c[0x0][0x398] ;  /* 0x00007300ff1277ac */ /* 0x000e620008000800 */
[----:B------:R-:W2:Y:S06]  /*0040*/  S2R R2, SR_TID.Y ;  /* 0x0000000000027919 */ /* 0x000eac0000002200 */
[----:B------:R-:W0:Y:S08]  /*0050*/  S2UR UR4, SR_CTAID.X ;  /* 0x00000000000479c3 */ /* 0x000e300000002500 */
[----:B------:R-:W2:Y:S01]  /*0060*/  S2UR UR5, SR_CTAID.Y ;  /* 0x00000000000579c3 */ /* 0x000ea20000002600 */
[----:B-1----:R-:W-:-:S07]  /*0070*/  UISETP.GE.AND UP0, UPT, UR18, 0x1, UPT ;  /* 0x000000011200788c */ /* 0x002fce000bf06270 */
[----:B------:R-:W2:Y:S01]  /*0080*/  LDC R5, c[0x0][0x364] ;  /* 0x0000d900ff057b82 */ /* 0x000ea20000000800 */
[----:B------:R-:W-:Y:S01]  /*0090*/  PLOP3.LUT P0, PT, PT, PT, UP0, 0x80, 0x8 ;  /* 0x000000000008781c */ /* 0x000fe20003f0f008 */
[----:B0-----:R-:W-:Y:S02]  /*00a0*/  IMAD R0, R0, UR4, R3 ;  /* 0x0000000400007c24 */ /* 0x001fe4000f8e0203 */
[----:B--2---:R-:W-:-:S05]  /*00b0*/  IMAD R5, R5, UR5, R2 ;  /* 0x0000000505057c24 */ /* 0x004fca000f8e0202 */
[----:B------:R-:W-:-:S04]  /*00c0*/  VIMNMX R2, PT, PT, R0, R5, !PT ;  /* 0x0000000500027248 */ /* 0x000fc80007fe0100 */
[----:B------:R-:W-:-:S13]  /*00d0*/  ISETP.GE.OR P0, PT, R2, UR18, !P0 ;  /* 0x0000001202007c0c */ /* 0x000fda000c706670 */
[----:B------:R-:W-:Y:S05]  /*00e0*/  @P0 EXIT ;  /* 0x000000000000094d */ /* 0x000fea0003800000 */
[----:B------:R-:W0:Y:S01]  /*00f0*/  LDC.64 R2, c[0x0][0x390] ;  /* 0x0000e400ff027b82 */ /* 0x000e220000000a00 */
[----:B------:R-:W-:Y:S01]  /*0100*/  IMAD R5, R5, UR18, RZ ;  /* 0x0000001205057c24 */ /* 0x000fe2000f8e02ff */
[----:B------:R-:W-:Y:S01]  /*0110*/  UISETP.GE.U32.AND UP0, UPT, UR18, 0x8, UPT ;  /* 0x000000081200788c */ /* 0x000fe2000bf06070 */
[----:B------:R-:W-:Y:S01]  /*0120*/  MOV R4, RZ ;  /* 0x000000ff00047202 */ /* 0x000fe20000000f00 */
[----:B------:R-:W1:Y:S02]  /*0130*/  LDCU.64 UR16, c[0x0][0x358] ;  /* 0x00006b00ff1077ac */ /* 0x000e640008000a00 */
[----:B------:R-:W-:-:S05]  /*0140*/  IADD3 R7, PT, PT, R0, R5, RZ ;  /* 0x0000000500077210 */ /* 0x000fca0007ffe0ff */
[----:B0-----:R-:W-:-:S04]  /*0150*/  IMAD.WIDE R2, R7, 0x4, R2 ;  /* 0x0000000407027825 */ /* 0x001fc800078e0202 */
[----:B------:R-:W-:Y:S01]  /*0160*/  HFMA2 R7, -RZ, RZ, 0, 0 ;  /* 0x00000000ff077431 */ /* 0x000fe200000001ff */
[----:B-1----:R-:W-:Y:S06]  /*0170*/  BRA.U !UP0, `(.L_x_0) ;  /* 0x0000000508307547 */ /* 0x002fec000b800000 */
[----:B------:R-:W0:Y:S01]  /*0180*/  LDCU.128 UR20, c[0x0][0x380] ;  /* 0x00007000ff1477ac */ /* 0x000e220008000c00 */
[----:B------:R-:W-:Y:S01]  /*0190*/  MOV R4, R0 ;  /* 0x0000000000047202 */ /* 0x000fe20000000f00 */
[----:B------:R-:W-:-:S04]  /*01a0*/  ULOP3.LUT UR4, UR18, 0x7ffffff8, URZ, 0xc0, !UPT ;  /* 0x7ffffff812047892 */ /* 0x000fc8000f8ec0ff */
[----:B------:R-:W-:Y:S01]  /*01b0*/  UIADD3 UR4, UPT, UPT, -UR4, URZ, URZ ;  /* 0x000000ff04047290 */ /* 0x000fe2000fffe1ff */
[----:B0-----:R-:W-:Y:S01]  /*01c0*/  MOV R6, UR20 ;  /* 0x0000001400067c02 */ /* 0x001fe20008000f00 */
[----:B------:R-:W-:Y:S01]  /*01d0*/  UIMAD.WIDE.U32 UR6, UR18, 0xc, UR22 ;  /* 0x0000000c120678a5 */ /* 0x000fe2000f8e0016 */
[----:B------:R-:W-:Y:S01]  /*01e0*/  MOV R7, UR21 ;  /* 0x0000001500077c02 */ /* 0x000fe20008000f00 */
[----:B------:R-:W-:Y:S02]  /*01f0*/  UIMAD.WIDE.U32 UR8, UR18, 0x10, UR22 ;  /* 0x00000010120878a5 */ /* 0x000fe4000f8e0016 */
[----:B------:R-:W-:Y:S01]  /*0200*/  UIMAD.WIDE.U32 UR10, UR18, 0x14, UR22 ;  /* 0x00000014120a78a5 */ /* 0x000fe2000f8e0016 */
[----:B------:R-:W-:Y:S01]  /*0210*/  IMAD.WIDE.U32 R6, R5, 0x4, R6 ;  /* 0x0000000405067825 */ /* 0x000fe200078e0006 */
[----:B------:R-:W-:Y:S02]  /*0220*/  UIMAD.WIDE.U32 UR12, UR18, 0x18, UR22 ;  /* 0x00000018120c78a5 */ /* 0x000fe4000f8e0016 */
[----:B------:R-:W-:Y:S01]  /*0230*/  UIMAD.WIDE.U32 UR14, UR18, 0x1c, UR22 ;  /* 0x0000001c120e78a5 */ /* 0x000fe2000f8e0016 */
[----:B------:R-:W-:-:S04]  /*0240*/  IADD3 R6, P0, PT, R6, 0x10, RZ ;  /* 0x0000001006067810 */ /* 0x000fc80007f1e0ff */
[----:B------:R-:W-:Y:S02]  /*0250*/  IADD3.X R9, PT, PT, RZ, R7, RZ, P0, !PT ;  /* 0x00000007ff097210 */ /* 0x000fe400007fe4ff */
[----:B------:R-:W-:-:S07]  /*0260*/  MOV R7, RZ ;  /* 0x000000ff00077202 */ /* 0x000fce0000000f00 */
.L_x_1:
[----:B------:R-:W-:Y:S01]  /*0270*/  HFMA2 R11, -RZ, RZ, 0, 2.384185791015625e-07 ;  /* 0x00000004ff0b7431 */ /* 0x000fe200000001ff */
[----:B------:R-:W-:-:S05]  /*0280*/  MOV R8, R6 ;  /* 0x0000000600087202 */ /* 0x000fca0000000f00 */
[----:B------:R-:W2:Y:S01]  /*0290*/  LDG.E R6, desc[UR16][R8.64+-0x10] ;  /* 0xfffff01008067981 */ /* 0x000ea2000c1e1900 */
[----:B------:R-:W-:-:S06]  /*02a0*/  IMAD.WIDE R10, R4, R11, UR22 ;  /* 0x00000016040a7e25 */ /* 0x000fcc000f8e020b */
[----:B------:R-:W2:Y:S01]  /*02b0*/  LDG.E R10, desc[UR16][R10.64] ;  /* 0x000000100a0a7981 */ /* 0x000ea2000c1e1900 */
[----:B------:R-:W-:-:S06]  /*02c0*/  UIMAD.WIDE.U32 UR20, UR18, 0x4, UR22 ;  /* 0x00000004121478a5 */ /* 0x000fcc000f8e0016 */
[----:B------:R-:W-:Y:S01]  /*02d0*/  MOV R13, UR21 ;  /* 0x00000015000d7c02 */ /* 0x000fe20008000f00 */
[----:B------:R-:W-:Y:S02]  /*02e0*/  IMAD.U32 R12, RZ, RZ, UR20 ;  /* 0x00000014ff0c7e24 */ /* 0x000fe4000f8e00ff */
[----:B--2---:R-:W-:Y:S02]  /*02f0*/  FFMA R15, R6, R10, R7 ;  /* 0x0000000a060f7223 */ /* 0x004fe40000000007 */
[----:B0-----:R-:W-:-:S03]  /*0300*/  IMAD.WIDE R6, R4, 0x4, R12 ;  /* 0x0000000404067825 */ /* 0x001fc600078e020c */
[----:B------:R0:W-:Y:S04]  /*0310*/  STG.E desc[UR16][R2.64], R15 ;  /* 0x0000000f02007986 */ /* 0x0001e8000c101910 */
[----:B------:R-:W2:Y:S04]  /*0320*/  LDG.E R6, desc[UR16][R6.64] ;  /* 0x0000001006067981 */ /* 0x000ea8000c1e1900 */
[----:B------:R-:W2:Y:S01]  /*0330*/  LDG.E R14, desc[UR16][R8.64+-0xc] ;  /* 0xfffff410080e7981 */ /* 0x000ea2000c1e1900 */
[----:B------:R-:W-:-:S06]  /*0340*/  UIMAD.WIDE.U32 UR20, UR18, 0x8, UR22 ;  /* 0x00000008121478a5 */ /* 0x000fcc000f8e0016 */
[----:B------:R-:W-:Y:S02]  /*0350*/  MOV R12, UR20 ;  /* 0x00000014000c7c02 */ /* 0x000fe40008000f00 */
[----:B------:R-:W-:-:S03]  /*0360*/  MOV R13, UR21 ;  /* 0x00000015000d7c02 */ /* 0x000fc60008000f00 */
[----:B------:R-:W-:-:S04]  /*0370*/  IMAD.WIDE R10, R4, 0x4, R12 ;  /* 0x00000004040a7825 */ /* 0x000fc800078e020c */
[----:B--2---:R-:W-:-:S05]  /*0380*/  FFMA R17, R14, R6, R15 ;  /* 0x000000060e117223 */ /* 0x004fca000000000f */
[----:B------:R-:W-:Y:S04]  /*0390*/  STG.E desc[UR16][R2.64], R17 ;  /* 0x0000001102007986 */ /* 0x000fe8000c101910 */
[----:B------:R-:W0:Y:S04]  /*03a0*/  LDG.E R10, desc[UR16][R10.64] ;  /* 0x000000100a0a7981 */ /* 0x000e28000c1e1900 */
[----:B------:R-:W0:Y:S01]  /*03b0*/  LDG.E R12, desc[UR16][R8.64+-0x8] ;  /* 0xfffff810080c7981 */ /* 0x000e22000c1e1900 */
[----:B------:R-:W-:-:S05]  /*03c0*/  HFMA2 R13, -RZ, RZ, 0, 2.384185791015625e-07 ;  /* 0x00000004ff0d7431 */ /* 0x000fca00000001ff */
[----:B------:R-:W-:-:S04]  /*03d0*/  IMAD.WIDE R6, R4, R13, UR6 ;  /* 0x0000000604067e25 */ /* 0x000fc8000f8e020d */
[----:B0-----:R-:W-:-:S05]  /*03e0*/  FFMA R15, R12, R10, R17 ;  /* 0x0000000a0c0f7223 */ /* 0x001fca0000000011 */
[----:B------:R0:W-:Y:S04]  /*03f0*/  STG.E desc[UR16][R2.64], R15 ;  /* 0x0000000f02007986 */ /* 0x0001e8000c101910 */
[----:B------:R-:W2:Y:S04]  /*0400*/  LDG.E R6, desc[UR16][R6.64] ;  /* 0x0000001006067981 */ /* 0x000ea8000c1e1900 */
[----:B------:R-:W2:Y:S02]  /*0410*/  LDG.E R12, desc[UR16][R8.64+-0x4] ;  /* 0xfffffc10080c7981 */ /* 0x000ea4000c1e1900 */
[----:B--2---:R-:W-:Y:S01]  /*0420*/  FFMA R19, R12, R6, R15 ;  /* 0x000000060c137223 */ /* 0x004fe2000000000f */
[----:B------:R-:W-:-:S04]  /*0430*/  IMAD.WIDE R12, R4, R13, UR8 ;  /* 0x00000008040c7e25 */ /* 0x000fc8000f8e020d */
[----:B------:R1:W-:Y:S04]  /*0440*/  STG.E desc[UR16][R2.64], R19 ;  /* 0x0000001302007986 */ /* 0x0003e8000c101910 */
[----:B------:R-:W2:Y:S04]  /*0450*/  LDG.E R12, desc[UR16][R12.64] ;  /* 0x000000100c0c7981 */ /* 0x000ea8000c1e1900 */
[----:B------:R-:W2:Y:S01]  /*0460*/  LDG.E R10, desc[UR16][R8.64] ;  /* 0x00000010080a7981 */ /* 0x000ea2000c1e1900 */
[----:B------:R-:W-:Y:S01]  /*0470*/  MOV R11, 0x4 ;  /* 0x00000004000b7802 */ /* 0x000fe20000000f00 */
[----:B0-----:R-:W-:-:S02]  /*0480*/  HFMA2 R15, -RZ, RZ, 0, 2.384185791015625e-07 ;  /* 0x00000004ff0f7431 */ /* 0x001fc400000001ff */
[----:B--2---:R-:W-:Y:S02]  /*0490*/  FFMA R17, R10, R12, R19 ;  /* 0x0000000c0a117223 */ /* 0x004fe40000000013 */
[----:B------:R-:W-:-:S03]  /*04a0*/  IMAD.WIDE R10, R4, R11, UR10 ;  /* 0x0000000a040a7e25 */ /* 0x000fc6000f8e020b */
[----:B------:R0:W-:Y:S04]  /*04b0*/  STG.E desc[UR16][R2.64], R17 ;  /* 0x0000001102007986 */ /* 0x0001e8000c101910 */
[----:B------:R-:W2:Y:S04]  /*04c0*/  LDG.E R10, desc[UR16][R10.64] ;  /* 0x000000100a0a7981 */ /* 0x000ea8000c1e1900 */
[----:B------:R-:W2:Y:S01]  /*04d0*/  LDG.E R6, desc[UR16][R8.64+0x4] ;  /* 0x0000041008067981 */ /* 0x000ea2000c1e1900 */
[----:B------:R-:W-:-:S04]  /*04e0*/  IMAD.WIDE R14, R4, R15, UR12 ;  /* 0x0000000c040e7e25 */ /* 0x000fc8000f8e020f */
[----:B--2---:R-:W-:-:S05]  /*04f0*/  FFMA R21, R6, R10, R17 ;  /* 0x0000000a06157223 */ /* 0x004fca0000000011 */
[----:B------:R0:W-:Y:S04]  /*0500*/  STG.E desc[UR16][R2.64], R21 ;  /* 0x0000001502007986 */ /* 0x0001e8000c101910 */
[----:B------:R-:W1:Y:S04]  /*0510*/  LDG.E R14, desc[UR16][R14.64] ;  /* 0x000000100e0e7981 */ /* 0x000e68000c1e1900 */
[----:B------:R-:W1:Y:S01]  /*0520*/  LDG.E R6, desc[UR16][R8.64+0x8] ;  /* 0x0000081008067981 */ /* 0x000e62000c1e1900 */
[----:B------:R-:W-:-:S04]  /*0530*/  IMAD.MOV.U32 R13, RZ, RZ, 0x4 ;  /* 0x00000004ff0d7424 */ /* 0x000fc800078e00ff */
[----:B------:R-:W-:-:S04]  /*0540*/  IMAD.WIDE R12, R4, R13, UR14 ;  /* 0x0000000e040c7e25 */ /* 0x000fc8000f8e020d */
[----:B-1----:R-:W-:-:S05]  /*0550*/  FFMA R19, R6, R14, R21 ;  /* 0x0000000e06137223 */ /* 0x002fca0000000015 */
[----:B------:R0:W-:Y:S04]  /*0560*/  STG.E desc[UR16][R2.64], R19 ;  /* 0x0000001302007986 */ /* 0x0001e8000c101910 */
[----:B------:R-:W2:Y:S04]  /*0570*/  LDG.E R12, desc[UR16][R12.64] ;  /* 0x000000100c0c7981 */ /* 0x000ea8000c1e1900 */
[----:B------:R-:W2:Y:S01]  /*0580*/  LDG.E R6, desc[UR16][R8.64+0xc] ;  /* 0x00000c1008067981 */ /* 0x000ea2000c1e1900 */
[----:B------:R-:W-:-:S04]  /*0590*/  UIADD3 UR4, UPT, UPT, UR4, 0x8, URZ ;  /* 0x0000000804047890 */ /* 0x000fc8000fffe0ff */
[----:B------:R-:W-:Y:S01]  /*05a0*/  UISETP.NE.AND UP0, UPT, UR4, URZ, UPT ;  /* 0x000000ff0400728c */ /* 0x000fe2000bf05270 */
[----:B------:R-:W-:-:S04]  /*05b0*/  MOV R11, UR18 ;  /* 0x00000012000b7c02 */ /* 0x000fc80008000f00 */
[----:B------:R-:W-:Y:S01]  /*05c0*/  LEA R4, R11, R4, 0x3 ;  /* 0x000000040b047211 */ /* 0x000fe200078e18ff */
[----:B--2---:R-:W-:-:S05]  /*05d0*/  FFMA R7, R6, R12, R19 ;  /* 0x0000000c06077223 */ /* 0x004fca0000000013 */
[----:B------:R0:W-:Y:S01]  /*05e0*/  STG.E desc[UR16][R2.64], R7 ;  /* 0x0000000702007986 */ /* 0x0001e2000c101910 */
[----:B------:R-:W-:-:S04]  /*05f0*/  IADD3 R6, P0, PT, R8, 0x20, RZ ;  /* 0x0000002008067810 */ /* 0x000fc80007f1e0ff */
[----:B------:R-:W-:Y:S01]  /*0600*/  IADD3.X R9, PT, PT, RZ, R9, RZ, P0, !PT ;  /* 0x00000009ff097210 */ /* 0x000fe200007fe4ff */
[----:B------:R-:W-:Y:S08]  /*0610*/  BRA.U UP0, `(.L_x_1) ;  /* 0xfffffffd00147547 */ /* 0x000ff0000b83ffff */
[----:B------:R-:W-:-:S06]  /*0620*/  ULOP3.LUT UR4, UR18, 0x7ffffff8, URZ, 0xc0, !UPT ;  /* 0x7ffffff812047892 */ /* 0x000fcc000f8ec0ff */
[----:B------:R-:W-:-:S07]  /*0630*/  MOV R4, UR4 ;  /* 0x0000000400047c02 */ /* 0x000fce0008000f00 */
.L_x_0:
[----:B------:R-:W-:-:S06]  /*0640*/  ULOP3.LUT UR4, UR18, 0x7, URZ, 0xc0, !UPT ;  /* 0x0000000712047892 */ /* 0x000fcc000f8ec0ff */
[----:B------:R-:W-:-:S13]  /*0650*/  ISETP.NE.AND P0, PT, RZ, UR4, PT ;  /* 0x00000004ff007c0c */ /* 0x000fda000bf05270 */
[----:B------:R-:W-:Y:S05]  /*0660*/  @!P0 EXIT ;  /* 0x000000000000894d */ /* 0x000fea0003800000 */
[----:B------:R-:W-:Y:S02]  /*0670*/  UISETP.GE.U32.AND UP0, UPT, UR4, 0x4, UPT ;  /* 0x000000040400788c */ /* 0x000fe4000bf06070 */
[----:B------:R-:W-:-:S07]  /*0680*/  ULOP3.LUT UR4, UR18, 0x3, URZ, 0xc0, !UPT ;  /* 0x0000000312047892 */ /* 0x000fce000f8ec0ff */
[----:B------:R-:W-:Y:S05]  /*0690*/  BRA.U !UP0, `(.L_x_2) ;  /* 0x0000000108887547 */ /* 0x000fea000b800000 */
[----:B------:R-:W1:Y:S01]  /*06a0*/  LDC.64 R10, c[0x0][0x380] ;  /* 0x0000e000ff0a7b82 */ /* 0x000e620000000a00 */
[----:B------:R-:W-:Y:S01]  /*06b0*/  IADD3 R9, PT, PT, R5, R4, RZ ;  /* 0x0000000405097210 */ /* 0x000fe20007ffe0ff */
[----:B------:R-:W-:Y:S01]  /*06c0*/  IMAD R15, R4, UR18, R0 ;  /* 0x00000012040f7c24 */ /* 0x000fe2000f8e0200 */
[----:B------:R-:W2:Y:S05]  /*06d0*/  LDCU.64 UR6, c[0x0][0x380] ;  /* 0x00007000ff0677ac */ /* 0x000eaa0008000a00 */
[----:B------:R-:W3:Y:S01]  /*06e0*/  LDC.64 R12, c[0x0][0x388] ;  /* 0x0000e200ff0c7b82 */ /* 0x000ee20000000a00 */
[----:B-1----:R-:W-:-:S06]  /*06f0*/  IMAD.WIDE.U32 R10, R9, 0x4, R10 ;  /* 0x00000004090a7825 */ /* 0x002fcc00078e000a */
[----:B------:R-:W4:Y:S01]  /*0700*/  LDG.E R10, desc[UR16][R10.64] ;  /* 0x000000100a0a7981 */ /* 0x000f22000c1e1900 */
[----:B---3--:R-:W-:-:S05]  /*0710*/  IMAD.WIDE R12, R15, 0x4, R12 ;  /* 0x000000040f0c7825 */ /* 0x008fca00078e020c */
[----:B------:R-:W4:Y:S01]  /*0720*/  LDG.E R6, desc[UR16][R12.64] ;  /* 0x000000100c067981 */ /* 0x000f22000c1e1900 */
[----:B------:R-:W-:Y:S02]  /*0730*/  IADD3 R9, P0, PT, R5, R4, RZ ;  /* 0x0000000405097210 */ /* 0x000fe40007f1e0ff */
[----:B0-----:R-:W-:Y:S02]  /*0740*/  MOV R17, UR18 ;  /* 0x0000001200117c02 */ /* 0x001fe40008000f00 */
[----:B------:R-:W-:Y:S02]  /*0750*/  IADD3.X R14, PT, PT, RZ, RZ, RZ, P0, !PT ;  /* 0x000000ffff0e7210 */ /* 0x000fe400007fe4ff */
[----:B--2---:R-:W-:-:S04]  /*0760*/  LEA R8, P0, R9, UR6, 0x2 ;  /* 0x0000000609087c11 */ /* 0x004fc8000f8010ff */
[----:B------:R-:W-:Y:S01]  /*0770*/  LEA.HI.X R9, R9, UR7, R14, 0x2, P0 ;  /* 0x0000000709097c11 */ /* 0x000fe200080f140e */
[----:B----4-:R-:W-:Y:S01]  /*0780*/  FFMA R15, R10, R6, R7 ;  /* 0x000000060a0f7223 */ /* 0x010fe20000000007 */
[----:B------:R-:W-:-:S04]  /*0790*/  IMAD.WIDE.U32 R6, R17, 0x4, R12 ;  /* 0x0000000411067825 */ /* 0x000fc800078e000c */
[----:B------:R1:W-:Y:S04]  /*07a0*/  STG.E desc[UR16][R2.64], R15 ;  /* 0x0000000f02007986 */ /* 0x0003e8000c101910 */
[----:B------:R-:W2:Y:S04]  /*07b0*/  LDG.E R11, desc[UR16][R6.64] ;  /* 0x00000010060b7981 */ /* 0x000ea8000c1e1900 */
[----:B------:R-:W2:Y:S01]  /*07c0*/  LDG.E R10, desc[UR16][R8.64+0x4] ;  /* 0x00000410080a7981 */ /* 0x000ea2000c1e1900 */
[----:B------:R-:W-:Y:S02]  /*07d0*/  IMAD.U32 R13, RZ, RZ, UR18 ;  /* 0x00000012ff0d7e24 */ /* 0x000fe4000f8e00ff */
[----:B--2---:R-:W-:-:S02]  /*07e0*/  FFMA R17, R10, R11, R15 ;  /* 0x0000000b0a117223 */ /* 0x004fc4000000000f */
[----:B------:R-:W-:-:S03]  /*07f0*/  IMAD.WIDE.U32 R10, R13, 0x4, R6 ;  /* 0x000000040d0a7825 */ /* 0x000fc600078e0006 */
[----:B------:R1:W-:Y:S04]  /*0800*/  STG.E desc[UR16][R2.64], R17 ;  /* 0x0000001102007986 */ /* 0x0003e8000c101910 */
[----:B------:R-:W2:Y:S04]  /*0810*/  LDG.E R13, desc[UR16][R10.64] ;  /* 0x000000100a0d7981 */ /* 0x000ea8000c1e1900 */
[----:B------:R-:W2:Y:S01]  /*0820*/  LDG.E R12, desc[UR16][R8.64+0x8] ;  /* 0x00000810080c7981 */ /* 0x000ea2000c1e1900 */
[----:B------:R-:W-:Y:S01]  /*0830*/  MOV R21, UR18 ;  /* 0x0000001200157c02 */ /* 0x000fe20008000f00 */
[----:B--2---:R-:W-:-:S04]  /*0840*/  FFMA R19, R12, R13, R17 ;  /* 0x0000000d0c137223 */ /* 0x004fc80000000011 */
[----:B------:R-:W-:Y:S01]  /*0850*/  IMAD.WIDE.U32 R12, R21, 0x4, R10 ;  /* 0x00000004150c7825 */ /* 0x000fe200078e000a */
[----:B------:R1:W-:Y:S04]  /*0860*/  STG.E desc[UR16][R2.64], R19 ;  /* 0x0000001302007986 */ /* 0x0003e8000c101910 */
[----:B------:R-:W2:Y:S04]  /*0870*/  LDG.E R6, desc[UR16][R8.64+0xc] ;  /* 0x00000c1008067981 */ /* 0x000ea8000c1e1900 */
[----:B------:R-:W2:Y:S01]  /*0880*/  LDG.E R12, desc[UR16][R12.64] ;  /* 0x000000100c0c7981 */ /* 0x000ea2000c1e1900 */
[----:B------:R-:W-:Y:S01]  /*0890*/  IADD3 R4, PT, PT, R4, 0x4, RZ ;  /* 0x0000000404047810 */ /* 0x000fe20007ffe0ff */
[----:B--2---:R-:W-:-:S05]  /*08a0*/  FFMA R7, R6, R12, R19 ;  /* 0x0000000c06077223 */ /* 0x004fca0000000013 */
[----:B------:R1:W-:Y:S02]  /*08b0*/  STG.E desc[UR16][R2.64], R7 ;  /* 0x0000000702007986 */ /* 0x0003e4000c101910 */
.L_x_2:
[----:B------:R-:W-:-:S13]  /*08c0*/  ISETP.NE.AND P0, PT, RZ, UR4, PT ;  /* 0x00000004ff007c0c */ /* 0x000fda000bf05270 */
[----:B------:R-:W-:Y:S05]  /*08d0*/  @!P0 EXIT ;  /* 0x000000000000894d */ /* 0x000fea0003800000 */
[----:B------:R-:W-:-:S09]  /*08e0*/  UISETP.NE.AND UP0, UPT, UR4, 0x1, UPT ;  /* 0x000000010400788c */ /* 0x000fd2000bf05270 */
[----:B------:R-:W-:Y:S05]  /*08f0*/  BRA.U !UP0, `(.L_x_3) ;  /* 0x0000000108587547 */ /* 0x000fea000b800000 */
[----:B------:R-:W2:Y:S01]  /*0900*/  LDC.64 R8, c[0x0][0x380] ;  /* 0x0000e000ff087b82 */ /* 0x000ea20000000a00 */
[----:B------:R-:W-:Y:S01]  /*0910*/  IADD3 R11, PT, PT, R5, R4, RZ ;  /* 0x00000004050b7210 */ /* 0x000fe20007ffe0ff */
[----:B-1----:R-:W-:Y:S01]  /*0920*/  IMAD R15, R4, UR18, R0 ;  /* 0x00000012040f7c24 */ /* 0x002fe2000f8e0200 */
[----:B------:R-:W1:Y:S05]  /*0930*/  LDCU.64 UR4, c[0x0][0x380] ;  /* 0x00007000ff0477ac */ /* 0x000e6a0008000a00 */
[----:B------:R-:W3:Y:S01]  /*0940*/  LDC.64 R12, c[0x0][0x388] ;  /* 0x0000e200ff0c7b82 */ /* 0x000ee20000000a00 */
[----:B--2---:R-:W-:-:S06]  /*0950*/  IMAD.WIDE.U32 R10, R11, 0x4, R8 ;  /* 0x000000040b0a7825 */ /* 0x004fcc00078e0008 */
[----:B------:R-:W0:Y:S01]  /*0960*/  LDG.E R10, desc[UR16][R10.64] ;  /* 0x000000100a0a7981 */ /* 0x000e22000c1e1900 */
[----:B---3--:R-:W-:-:S05]  /*0970*/  IMAD.WIDE R12, R15, 0x4, R12 ;  /* 0x000000040f0c7825 */ /* 0x008fca00078e020c */
[----:B------:R-:W0:Y:S01]  /*0980*/  LDG.E R6, desc[UR16][R12.64] ;  /* 0x000000100c067981 */ /* 0x000e22000c1e1900 */
[----:B------:R-:W-:Y:S02]  /*0990*/  IADD3 R9, P0, PT, R5, R4, RZ ;  /* 0x0000000405097210 */ /* 0x000fe40007f1e0ff */
[----:B------:R-:W-:Y:S02]  /*09a0*/  MOV R15, UR18 ;  /* 0x00000012000f7c02 */ /* 0x000fe40008000f00 */
[----:B------:R-:W-:Y:S02]  /*09b0*/  IADD3.X R14, PT, PT, RZ, RZ, RZ, P0, !PT ;  /* 0x000000ffff0e7210 */ /* 0x000fe400007fe4ff */
[----:B-1----:R-:W-:-:S04]  /*09c0*/  LEA R8, P0, R9, UR4, 0x2 ;  /* 0x0000000409087c11 */ /* 0x002fc8000f8010ff */
[----:B------:R-:W-:Y:S01]  /*09d0*/  LEA.HI.X R9, R9, UR5, R14, 0x2, P0 ;  /* 0x0000000509097c11 */ /* 0x000fe200080f140e */
[----:B------:R-:W-:-:S04]  /*09e0*/  IMAD.WIDE.U32 R14, R15, 0x4, R12 ;  /* 0x000000040f0e7825 */ /* 0x000fc800078e000c */
[----:B0-----:R-:W-:-:S05]  /*09f0*/  FFMA R17, R10, R6, R7 ;  /* 0x000000060a117223 */ /* 0x001fca0000000007 */
[----:B------:R2:W-:Y:S04]  /*0a00*/  STG.E desc[UR16][R2.64], R17 ;  /* 0x0000001102007986 */ /* 0x0005e8000c101910 */
[----:B------:R-:W3:Y:S04]  /*0a10*/  LDG.E R14, desc[UR16][R14.64] ;  /* 0x000000100e0e7981 */ /* 0x000ee8000c1e1900 */
[----:B------:R-:W3:Y:S01]  /*0a20*/  LDG.E R8, desc[UR16][R8.64+0x4] ;  /* 0x0000041008087981 */ /* 0x000ee2000c1e1900 */
[----:B------:R-:W-:Y:S01]  /*0a30*/  IADD3 R4, PT, PT, R4, 0x2, RZ ;  /* 0x0000000204047810 */ /* 0x000fe20007ffe0ff */
[----:B---3--:R-:W-:-:S05]  /*0a40*/  FFMA R7, R8, R14, R17 ;  /* 0x0000000e08077223 */ /* 0x008fca0000000011 */
[----:B------:R2:W-:Y:S02]  /*0a50*/  STG.E desc[UR16][R2.64], R7 ;  /* 0x0000000702007986 */ /* 0x0005e4000c101910 */
.L_x_3:
[----:B------:R-:W-:-:S04]  /*0a60*/  ULOP3.LUT UR4, UR18, 0x1, URZ, 0xc0, !UPT ;  /* 0x0000000112047892 */ /* 0x000fc8000f8ec0ff */
[----:B------:R-:W-:-:S06]  /*0a70*/  UISETP.NE.U32.AND UP0, UPT, UR4, 0x1, UPT ;  /* 0x000000010400788c */ /* 0x000fcc000bf05070 */
[----:B------:R-:W-:-:S13]  /*0a80*/  PLOP3.LUT P0, PT, PT, PT, UP0, 0x80, 0x8 ;  /* 0x000000000008781c */ /* 0x000fda0003f0f008 */
[----:B------:R-:W-:Y:S05]  /*0a90*/  @P0 EXIT ;  /* 0x000000000000094d */ /* 0x000fea0003800000 */
[----:B------:R-:W3:Y:S01]  /*0aa0*/  LDC.64 R8, c[0x0][0x380] ;  /* 0x0000e000ff087b82 */ /* 0x000ee20000000a00 */
[----:B------:R-:W-:Y:S01]  /*0ab0*/  IADD3 R5, PT, PT, R5, R4, RZ ;  /* 0x0000000405057210 */ /* 0x000fe20007ffe0ff */
[----:B------:R-:W-:-:S06]  /*0ac0*/  IMAD R13, R4, UR18, R0 ;  /* 0x00000012040d7c24 */ /* 0x000fcc000f8e0200 */
[----:B------:R-:W4:Y:S01]  /*0ad0*/  LDC.64 R10, c[0x0][0x388] ;  /* 0x0000e200ff0a7b82 */ /* 0x000f220000000a00 */
[----:B---3--:R-:W-:-:S06]  /*0ae0*/  IMAD.WIDE.U32 R4, R5, 0x4, R8 ;  /* 0x0000000405047825 */ /* 0x008fcc00078e0008 */
[----:B------:R-:W0:Y:S01]  /*0af0*/  LDG.E R4, desc[UR16][R4.64] ;  /* 0x0000001004047981 */ /* 0x000e22000c1e1900 */
[----:B----4-:R-:W-:-:S06]  /*0b00*/  IMAD.WIDE R8, R13, 0x4, R10 ;  /* 0x000000040d087825 */ /* 0x010fcc00078e020a */
[----:B------:R-:W0:Y:S02]  /*0b10*/  LDG.E R8, desc[UR16][R8.64] ;  /* 0x0000001008087981 */ /* 0x000e24000c1e1900 */
[----:B012---:R-:W-:-:S05]  /*0b20*/  FFMA R7, R4, R8, R7 ;  /* 0x0000000804077223 */ /* 0x007fca0000000007 */
[----:B------:R-:W-:Y:S01]  /*0b30*/  STG.E desc[UR16][R2.64], R7 ;  /* 0x0000000702007986 */ /* 0x000fe2000c101910 */
[----:B------:R-:W-:Y:S05]  /*0b40*/  EXIT ;  /* 0x000000000000794d */ /* 0x000fea0003800000 */
.L_x_4:
[----:B------:R-:W-:-:S00]  /*0b50*/  BRA `(.L_x_4) ;  /* 0xfffffffc00fc7947 */ /* 0x000fc0000383ffff */
[----:B------:R-:W-:-:S00]  /*0b60*/  NOP ;  /* 0x0000000000007918 */ /* 0x000fc00000000000 */
        /* <DEDUP_REMOVED lines=9> */
.L_x_5:


//--------------------- .nv.shared.reserved.0     --------------------------
	.section	.nv.shared.reserved.0,"aw",@nobits
	.weak		__nv_reservedSMEM_offset_0_alias
	.size		__nv_reservedSMEM_offset_0_alias, 0, 64
	.other		__nv_reservedSMEM_offset_0_alias,@"STO_CUDA_RESERVED_SHARED STV_DEFAULT"
__nv_reservedSMEM_offset_0_alias:
	.zero		0
	.zero		64


//--------------------- .nv.constant0._Z17gpuMultiplicationPfS_S_i --------------------------
	.section	.nv.constant0._Z17gpuMultiplicationPfS_S_i,"a",@progbits
	.sectionflags	@""
	.align	4
.nv.constant0._Z17gpuMultiplicationPfS_S_i:
	.zero		924


//--------------------- SYMBOLS --------------------------

	.type		.nv.reservedSmem.offset0,@object
	.size		.nv.reservedSmem.offset0,0x4
